//
// Generated by NVIDIA NVVM Compiler
//
// Compiler Build ID: CL-36424714
// Cuda compilation tools, release 13.0, V13.0.88
// Based on NVVM 20.0.0
//

.version 9.0
.target sm_100
.address_size 64

	// .globl	_Z9matrixmulPjS_S_i
// _ZZ9matrixmulPjS_S_iE2sA has been demoted
// _ZZ9matrixmulPjS_S_iE2sB has been demoted

.visible .entry _Z9matrixmulPjS_S_i(
	.param .u64 .ptr .align 1 _Z9matrixmulPjS_S_i_param_0,
	.param .u64 .ptr .align 1 _Z9matrixmulPjS_S_i_param_1,
	.param .u64 .ptr .align 1 _Z9matrixmulPjS_S_i_param_2,
	.param .u32 _Z9matrixmulPjS_S_i_param_3
)
{
	.reg .pred 	%p<8>;
	.reg .b32 	%r<279>;
	.reg .b64 	%rd<38>;
	// demoted variable
	.shared .align 4 .b8 _ZZ9matrixmulPjS_S_iE2sA[256];
	// demoted variable
	.shared .align 4 .b8 _ZZ9matrixmulPjS_S_iE2sB[256];
	ld.param.u64 	%rd4, [_Z9matrixmulPjS_S_i_param_0];
	ld.param.u64 	%rd5, [_Z9matrixmulPjS_S_i_param_1];
	ld.param.u32 	%r44, [_Z9matrixmulPjS_S_i_param_3];
	cvta.to.global.u64 	%rd1, %rd5;
	cvta.to.global.u64 	%rd2, %rd4;
	mov.u32 	%r46, %ctaid.x;
	shl.b32 	%r47, %r46, 3;
	mov.u32 	%r1, %tid.x;
	add.s32 	%r2, %r47, %r1;
	mov.u32 	%r48, %ctaid.y;
	shl.b32 	%r3, %r48, 3;
	mov.u32 	%r4, %tid.y;
	add.s32 	%r5, %r3, %r4;
	shr.s32 	%r49, %r44, 31;
	shr.u32 	%r50, %r49, 29;
	add.s32 	%r51, %r44, %r50;
	shr.s32 	%r6, %r51, 3;
	setp.lt.s32 	%p1, %r44, 8;
	mov.b32 	%r278, 0;
	@%p1 bra 	$L__BB0_9;
	mad.lo.s32 	%r7, %r44, %r2, %r4;
	shl.b32 	%r54, %r1, 5;
	mov.u32 	%r55, _ZZ9matrixmulPjS_S_iE2sA;
	add.s32 	%r8, %r55, %r54;
	shl.b32 	%r56, %r4, 2;
	add.s32 	%r9, %r8, %r56;
	mov.u32 	%r57, _ZZ9matrixmulPjS_S_iE2sB;
	add.s32 	%r11, %r57, %r56;
	add.s32 	%r10, %r11, %r54;
	add.s32 	%r58, %r6, -1;
	setp.lt.u32 	%p2, %r58, 3;
	mov.b32 	%r276, 0;
	mov.u32 	%r278, %r276;
	@%p2 bra 	$L__BB0_4;
	and.b32  	%r276, %r6, 268435452;
	neg.s32 	%r270, %r276;
	add.s32 	%r269, %r7, 16;
	add.s32 	%r61, %r1, 24;
	mad.lo.s32 	%r62, %r44, %r61, %r4;
	add.s32 	%r268, %r62, %r3;
	add.s32 	%r63, %r1, 16;
	mad.lo.s32 	%r64, %r44, %r63, %r4;
	add.s32 	%r267, %r64, %r3;
	add.s32 	%r65, %r1, 8;
	mad.lo.s32 	%r66, %r44, %r65, %r4;
	add.s32 	%r266, %r66, %r3;
	mad.lo.s32 	%r67, %r1, %r44, %r4;
	add.s32 	%r265, %r67, %r3;
	mov.b32 	%r278, 0;
$L__BB0_3:
	.pragma "nounroll";
	add.s32 	%r68, %r269, -16;
	mul.wide.u32 	%rd6, %r68, 4;
	add.s64 	%rd7, %rd2, %rd6;
	ld.global.u32 	%r69, [%rd7];
	st.shared.u32 	[%r9], %r69;
	mul.wide.u32 	%rd8, %r265, 4;
	add.s64 	%rd9, %rd1, %rd8;
	ld.global.u32 	%r70, [%rd9];
	st.shared.u32 	[%r10], %r70;
	bar.sync 	0;
	ld.shared.u32 	%r71, [%r8];
	ld.shared.u32 	%r72, [%r11];
	mad.lo.s32 	%r73, %r72, %r71, %r278;
	ld.shared.u32 	%r74, [%r8+4];
	ld.shared.u32 	%r75, [%r11+32];
	mad.lo.s32 	%r76, %r75, %r74, %r73;
	ld.shared.u32 	%r77, [%r8+8];
	ld.shared.u32 	%r78, [%r11+64];
	mad.lo.s32 	%r79, %r78, %r77, %r76;
	ld.shared.u32 	%r80, [%r8+12];
	ld.shared.u32 	%r81, [%r11+96];
	mad.lo.s32 	%r82, %r81, %r80, %r79;
	ld.shared.u32 	%r83, [%r8+16];
	ld.shared.u32 	%r84, [%r11+128];
	mad.lo.s32 	%r85, %r84, %r83, %r82;
	ld.shared.u32 	%r86, [%r8+20];
	ld.shared.u32 	%r87, [%r11+160];
	mad.lo.s32 	%r88, %r87, %r86, %r85;
	ld.shared.u32 	%r89, [%r8+24];
	ld.shared.u32 	%r90, [%r11+192];
	mad.lo.s32 	%r91, %r90, %r89, %r88;
	ld.shared.u32 	%r92, [%r8+28];
	ld.shared.u32 	%r93, [%r11+224];
	mad.lo.s32 	%r94, %r93, %r92, %r91;
	bar.sync 	0;
	add.s32 	%r95, %r269, -8;
	mul.wide.u32 	%rd10, %r95, 4;
	add.s64 	%rd11, %rd2, %rd10;
	ld.global.u32 	%r96, [%rd11];
	st.shared.u32 	[%r9], %r96;
	mul.wide.u32 	%rd12, %r266, 4;
	add.s64 	%rd13, %rd1, %rd12;
	ld.global.u32 	%r97, [%rd13];
	st.shared.u32 	[%r10], %r97;
	bar.sync 	0;
	ld.shared.u32 	%r98, [%r8];
	ld.shared.u32 	%r99, [%r11];
	mad.lo.s32 	%r100, %r99, %r98, %r94;
	ld.shared.u32 	%r101, [%r8+4];
	ld.shared.u32 	%r102, [%r11+32];
	mad.lo.s32 	%r103, %r102, %r101, %r100;
	ld.shared.u32 	%r104, [%r8+8];
	ld.shared.u32 	%r105, [%r11+64];
	mad.lo.s32 	%r106, %r105, %r104, %r103;
	ld.shared.u32 	%r107, [%r8+12];
	ld.shared.u32 	%r108, [%r11+96];
	mad.lo.s32 	%r109, %r108, %r107, %r106;
	ld.shared.u32 	%r110, [%r8+16];
	ld.shared.u32 	%r111, [%r11+128];
	mad.lo.s32 	%r112, %r111, %r110, %r109;
	ld.shared.u32 	%r113, [%r8+20];
	ld.shared.u32 	%r114, [%r11+160];
	mad.lo.s32 	%r115, %r114, %r113, %r112;
	ld.shared.u32 	%r116, [%r8+24];
	ld.shared.u32 	%r117, [%r11+192];
	mad.lo.s32 	%r118, %r117, %r116, %r115;
	ld.shared.u32 	%r119, [%r8+28];
	ld.shared.u32 	%r120, [%r11+224];
	mad.lo.s32 	%r121, %r120, %r119, %r118;
	bar.sync 	0;
	add.s32 	%r122, %r269, 8;
	mul.wide.u32 	%rd14, %r269, 4;
	add.s64 	%rd15, %rd2, %rd14;
	ld.global.u32 	%r123, [%rd15];
	st.shared.u32 	[%r9], %r123;
	mul.wide.u32 	%rd16, %r267, 4;
	add.s64 	%rd17, %rd1, %rd16;
	ld.global.u32 	%r124, [%rd17];
	st.shared.u32 	[%r10], %r124;
	bar.sync 	0;
	ld.shared.u32 	%r125, [%r8];
	ld.shared.u32 	%r126, [%r11];
	mad.lo.s32 	%r127, %r126, %r125, %r121;
	ld.shared.u32 	%r128, [%r8+4];
	ld.shared.u32 	%r129, [%r11+32];
	mad.lo.s32 	%r130, %r129, %r128, %r127;
	ld.shared.u32 	%r131, [%r8+8];
	ld.shared.u32 	%r132, [%r11+64];
	mad.lo.s32 	%r133, %r132, %r131, %r130;
	ld.shared.u32 	%r134, [%r8+12];
	ld.shared.u32 	%r135, [%r11+96];
	mad.lo.s32 	%r136, %r135, %r134, %r133;
	ld.shared.u32 	%r137, [%r8+16];
	ld.shared.u32 	%r138, [%r11+128];
	mad.lo.s32 	%r139, %r138, %r137, %r136;
	ld.shared.u32 	%r140, [%r8+20];
	ld.shared.u32 	%r141, [%r11+160];
	mad.lo.s32 	%r142, %r141, %r140, %r139;
	ld.shared.u32 	%r143, [%r8+24];
	ld.shared.u32 	%r144, [%r11+192];
	mad.lo.s32 	%r145, %r144, %r143, %r142;
	ld.shared.u32 	%r146, [%r8+28];
	ld.shared.u32 	%r147, [%r11+224];
	mad.lo.s32 	%r148, %r147, %r146, %r145;
	bar.sync 	0;
	mul.wide.u32 	%rd18, %r122, 4;
	add.s64 	%rd19, %rd2, %rd18;
	ld.global.u32 	%r149, [%rd19];
	st.shared.u32 	[%r9], %r149;
	mul.wide.u32 	%rd20, %r268, 4;
	add.s64 	%rd21, %rd1, %rd20;
	ld.global.u32 	%r150, [%rd21];
	st.shared.u32 	[%r10], %r150;
	bar.sync 	0;
	ld.shared.u32 	%r151, [%r8];
	ld.shared.u32 	%r152, [%r11];
	mad.lo.s32 	%r153, %r152, %r151, %r148;
	ld.shared.u32 	%r154, [%r8+4];
	ld.shared.u32 	%r155, [%r11+32];
	mad.lo.s32 	%r156, %r155, %r154, %r153;
	ld.shared.u32 	%r157, [%r8+8];
	ld.shared.u32 	%r158, [%r11+64];
	mad.lo.s32 	%r159, %r158, %r157, %r156;
	ld.shared.u32 	%r160, [%r8+12];
	ld.shared.u32 	%r161, [%r11+96];
	mad.lo.s32 	%r162, %r161, %r160, %r159;
	ld.shared.u32 	%r163, [%r8+16];
	ld.shared.u32 	%r164, [%r11+128];
	mad.lo.s32 	%r165, %r164, %r163, %r162;
	ld.shared.u32 	%r166, [%r8+20];
	ld.shared.u32 	%r167, [%r11+160];
	mad.lo.s32 	%r168, %r167, %r166, %r165;
	ld.shared.u32 	%r169, [%r8+24];
	ld.shared.u32 	%r170, [%r11+192];
	mad.lo.s32 	%r171, %r170, %r169, %r168;
	ld.shared.u32 	%r172, [%r8+28];
	ld.shared.u32 	%r173, [%r11+224];
	mad.lo.s32 	%r278, %r173, %r172, %r171;
	bar.sync 	0;
	add.s32 	%r270, %r270, 4;
	add.s32 	%r269, %r269, 32;
	shl.b32 	%r174, %r44, 5;
	add.s32 	%r268, %r268, %r174;
	add.s32 	%r267, %r267, %r174;
	add.s32 	%r266, %r266, %r174;
	add.s32 	%r265, %r265, %r174;
	setp.ne.s32 	%p3, %r270, 0;
	@%p3 bra 	$L__BB0_3;
$L__BB0_4:
	and.b32  	%r36, %r6, 3;
	setp.eq.s32 	%p4, %r36, 0;
	@%p4 bra 	$L__BB0_9;
	setp.eq.s32 	%p5, %r36, 1;
	@%p5 bra 	$L__BB0_7;
	shl.b32 	%r176, %r276, 3;
	add.s32 	%r177, %r7, %r176;
	mul.wide.u32 	%rd22, %r177, 4;
	add.s64 	%rd23, %rd2, %rd22;
	ld.global.u32 	%r178, [%rd23];
	st.shared.u32 	[%r9], %r178;
	add.s32 	%r179, %r176, %r1;
	mad.lo.s32 	%r180, %r179, %r44, %r5;
	mul.wide.u32 	%rd24, %r180, 4;
	add.s64 	%rd25, %rd1, %rd24;
	ld.global.u32 	%r181, [%rd25];
	st.shared.u32 	[%r10], %r181;
	bar.sync 	0;
	ld.shared.u32 	%r182, [%r8];
	ld.shared.u32 	%r183, [%r11];
	mad.lo.s32 	%r184, %r183, %r182, %r278;
	ld.shared.u32 	%r185, [%r8+4];
	ld.shared.u32 	%r186, [%r11+32];
	mad.lo.s32 	%r187, %r186, %r185, %r184;
	ld.shared.u32 	%r188, [%r8+8];
	ld.shared.u32 	%r189, [%r11+64];
	mad.lo.s32 	%r190, %r189, %r188, %r187;
	ld.shared.u32 	%r191, [%r8+12];
	ld.shared.u32 	%r192, [%r11+96];
	mad.lo.s32 	%r193, %r192, %r191, %r190;
	ld.shared.u32 	%r194, [%r8+16];
	ld.shared.u32 	%r195, [%r11+128];
	mad.lo.s32 	%r196, %r195, %r194, %r193;
	ld.shared.u32 	%r197, [%r8+20];
	ld.shared.u32 	%r198, [%r11+160];
	mad.lo.s32 	%r199, %r198, %r197, %r196;
	ld.shared.u32 	%r200, [%r8+24];
	ld.shared.u32 	%r201, [%r11+192];
	mad.lo.s32 	%r202, %r201, %r200, %r199;
	ld.shared.u32 	%r203, [%r8+28];
	ld.shared.u32 	%r204, [%r11+224];
	mad.lo.s32 	%r205, %r204, %r203, %r202;
	bar.sync 	0;
	add.s32 	%r206, %r177, 8;
	mul.wide.u32 	%rd26, %r206, 4;
	add.s64 	%rd27, %rd2, %rd26;
	ld.global.u32 	%r207, [%rd27];
	st.shared.u32 	[%r9], %r207;
	add.s32 	%r208, %r179, 8;
	mad.lo.s32 	%r209, %r208, %r44, %r5;
	mul.wide.u32 	%rd28, %r209, 4;
	add.s64 	%rd29, %rd1, %rd28;
	ld.global.u32 	%r210, [%rd29];
	st.shared.u32 	[%r10], %r210;
	bar.sync 	0;
	ld.shared.u32 	%r211, [%r8];
	ld.shared.u32 	%r212, [%r11];
	mad.lo.s32 	%r213, %r212, %r211, %r205;
	ld.shared.u32 	%r214, [%r8+4];
	ld.shared.u32 	%r215, [%r11+32];
	mad.lo.s32 	%r216, %r215, %r214, %r213;
	ld.shared.u32 	%r217, [%r8+8];
	ld.shared.u32 	%r218, [%r11+64];
	mad.lo.s32 	%r219, %r218, %r217, %r216;
	ld.shared.u32 	%r220, [%r8+12];
	ld.shared.u32 	%r221, [%r11+96];
	mad.lo.s32 	%r222, %r221, %r220, %r219;
	ld.shared.u32 	%r223, [%r8+16];
	ld.shared.u32 	%r224, [%r11+128];
	mad.lo.s32 	%r225, %r224, %r223, %r222;
	ld.shared.u32 	%r226, [%r8+20];
	ld.shared.u32 	%r227, [%r11+160];
	mad.lo.s32 	%r228, %r227, %r226, %r225;
	ld.shared.u32 	%r229, [%r8+24];
	ld.shared.u32 	%r230, [%r11+192];
	mad.lo.s32 	%r231, %r230, %r229, %r228;
	ld.shared.u32 	%r232, [%r8+28];
	ld.shared.u32 	%r233, [%r11+224];
	mad.lo.s32 	%r278, %r233, %r232, %r231;
	bar.sync 	0;
	add.s32 	%r276, %r276, 2;
$L__BB0_7:
	and.b32  	%r234, %r6, 1;
	setp.eq.b32 	%p6, %r234, 1;
	not.pred 	%p7, %p6;
	@%p7 bra 	$L__BB0_9;
	shl.b32 	%r235, %r276, 3;
	add.s32 	%r236, %r7, %r235;
	mul.wide.u32 	%rd30, %r236, 4;
	add.s64 	%rd31, %rd2, %rd30;
	ld.global.u32 	%r237, [%rd31];
	st.shared.u32 	[%r9], %r237;
	add.s32 	%r238, %r235, %r1;
	mad.lo.s32 	%r239, %r238, %r44, %r5;
	mul.wide.u32 	%rd32, %r239, 4;
	add.s64 	%rd33, %rd1, %rd32;
	ld.global.u32 	%r240, [%rd33];
	st.shared.u32 	[%r10], %r240;
	bar.sync 	0;
	ld.shared.u32 	%r241, [%r8];
	ld.shared.u32 	%r242, [%r11];
	mad.lo.s32 	%r243, %r242, %r241, %r278;
	ld.shared.u32 	%r244, [%r8+4];
	ld.shared.u32 	%r245, [%r11+32];
	mad.lo.s32 	%r246, %r245, %r244, %r243;
	ld.shared.u32 	%r247, [%r8+8];
	ld.shared.u32 	%r248, [%r11+64];
	mad.lo.s32 	%r249, %r248, %r247, %r246;
	ld.shared.u32 	%r250, [%r8+12];
	ld.shared.u32 	%r251, [%r11+96];
	mad.lo.s32 	%r252, %r251, %r250, %r249;
	ld.shared.u32 	%r253, [%r8+16];
	ld.shared.u32 	%r254, [%r11+128];
	mad.lo.s32 	%r255, %r254, %r253, %r252;
	ld.shared.u32 	%r256, [%r8+20];
	ld.shared.u32 	%r257, [%r11+160];
	mad.lo.s32 	%r258, %r257, %r256, %r255;
	ld.shared.u32 	%r259, [%r8+24];
	ld.shared.u32 	%r260, [%r11+192];
	mad.lo.s32 	%r261, %r260, %r259, %r258;
	ld.shared.u32 	%r262, [%r8+28];
	ld.shared.u32 	%r263, [%r11+224];
	mad.lo.s32 	%r278, %r263, %r262, %r261;
	bar.sync 	0;
$L__BB0_9:
	ld.param.u64 	%rd37, [_Z9matrixmulPjS_S_i_param_2];
	cvta.to.global.u64 	%rd34, %rd37;
	mad.lo.s32 	%r264, %r44, %r2, %r5;
	mul.wide.s32 	%rd35, %r264, 4;
	add.s64 	%rd36, %rd34, %rd35;
	st.global.u32 	[%rd36], %r278;
	ret;

}


// ===== COMPILED SASS (sm_100) =====

	.target	sm_100

	.elftype	@"ET_EXEC"


//--------------------- .note.nv.tkinfo           --------------------------
	.section	.note.nv.tkinfo,"",@"SHT_NOTE"
	.sectionflags	@"SHF_NOTE_NV_TKINFO"
	.tkinfo
        /*0018*/ 	.word	0x00000002
        /*0030*/ 	.string	""
        /*0030*/ 	.string	"ptxas"
        /*0030*/ 	.string	"Cuda compilation tools, release 13.0, V13.0.88"
        /*0030*/ 	.string	"Build cuda_13.0.r13.0/compiler.36424714_0"
        /*0030*/ 	.string	"-arch sm_100 -m 64 "



//--------------------- .note.nv.cuinfo           --------------------------
	.section	.note.nv.cuinfo,"",@"SHT_NOTE"
	.sectionflags	@"SHF_NOTE_NV_CUINFO"
        /*0018*/ 	.short	0x0002
        /*001a*/ 	.short	0x0064
        /*001c*/ 	.short	0x0082
	.zero		2


//--------------------- .nv.info                  --------------------------
	.section	.nv.info,"",@"SHT_CUDA_INFO"
	.align	4


	//----- nvinfo : EIATTR_REGCOUNT
	.align		4
        /*0000*/ 	.byte	0x04, 0x2f
        /*0002*/ 	.short	(.L_1 - .L_0)
	.align		4
.L_0:
        /*0004*/ 	.word	index@(_Z9matrixmulPjS_S_i)
        /*0008*/ 	.word	0x00000022


	//----- nvinfo : EIATTR_FRAME_SIZE
	.align		4
.L_1:
        /*000c*/ 	.byte	0x04, 0x11
        /*000e*/ 	.short	(.L_3 - .L_2)
	.align		4
.L_2:
        /*0010*/ 	.word	index@(_Z9matrixmulPjS_S_i)
        /*0014*/ 	.word	0x00000000


	//----- nvinfo : EIATTR_MIN_STACK_SIZE
	.align		4
.L_3:
        /*0018*/ 	.byte	0x04, 0x12
        /*001a*/ 	.short	(.L_5 - .L_4)
	.align		4
.L_4:
        /*001c*/ 	.word	index@(_Z9matrixmulPjS_S_i)
        /*0020*/ 	.word	0x00000000
.L_5:


//--------------------- .nv.compat                --------------------------
	.section	.nv.compat,"",@"SHT_CUDA_COMPAT_INFO"
	.align	4
        /*0000*/ 	.byte	0x02, 0x09, 0x00, 0x00, 0x02, 0x02, 0x01, 0x00, 0x02, 0x05, 0x05, 0x00, 0x03, 0x07, 0x01, 0x01
        /*0010*/ 	.byte	0x02, 0x03, 0x00, 0x00, 0x02, 0x06, 0x01, 0x00, 0x04, 0x0b, 0x08, 0x00, 0x09, 0x00, 0x00, 0x00
        /*0020*/ 	.byte	0x00, 0x00, 0x00, 0x00


//--------------------- .nv.info._Z9matrixmulPjS_S_i --------------------------
	.section	.nv.info._Z9matrixmulPjS_S_i,"",@"SHT_CUDA_INFO"
	.sectionflags	@""
	.align	4


	//----- nvinfo : EIATTR_CUDA_API_VERSION
	.align		4
        /*0000*/ 	.byte	0x04, 0x37
        /*0002*/ 	.short	(.L_7 - .L_6)
.L_6:
        /*0004*/ 	.word	0x00000082


	//----- nvinfo : EIATTR_KPARAM_INFO
	.align		4
.L_7:
        /*0008*/ 	.byte	0x04, 0x17
        /*000a*/ 	.short	(.L_9 - .L_8)
.L_8:
        /*000c*/ 	.word	0x00000000
        /*0010*/ 	.short	0x0003
        /*0012*/ 	.short	0x0018
        /*0014*/ 	.byte	0x00, 0xf0, 0x11, 0x00


	//----- nvinfo : EIATTR_KPARAM_INFO
	.align		4
.L_9:
        /*0018*/ 	.byte	0x04, 0x17
        /*001a*/ 	.short	(.L_11 - .L_10)
.L_10:
        /*001c*/ 	.word	0x00000000
        /*0020*/ 	.short	0x0002
        /*0022*/ 	.short	0x0010
        /*0024*/ 	.byte	0x00, 0xf5, 0x21, 0x00


	//----- nvinfo : EIATTR_KPARAM_INFO
	.align		4
.L_11:
        /*0028*/ 	.byte	0x04, 0x17
        /*002a*/ 	.short	(.L_13 - .L_12)
.L_12:
        /*002c*/ 	.word	0x00000000
        /*0030*/ 	.short	0x0001
        /*0032*/ 	.short	0x0008
        /*0034*/ 	.byte	0x00, 0xf5, 0x21, 0x00


	//----- nvinfo : EIATTR_KPARAM_INFO
	.align		4
.L_13:
        /*0038*/ 	.byte	0x04, 0x17
        /*003a*/ 	.short	(.L_15 - .L_14)
.L_14:
        /*003c*/ 	.word	0x00000000
        /*0040*/ 	.short	0x0000
        /*0042*/ 	.short	0x0000
        /*0044*/ 	.byte	0x00, 0xf5, 0x21, 0x00


	//----- nvinfo : EIATTR_SPARSE_MMA_MASK
	.align		4
.L_15:
        /*0048*/ 	.byte	0x03, 0x50
        /*004a*/ 	.short	0x0000


	//----- nvinfo : EIATTR_MAXREG_COUNT
	.align		4
        /*004c*/ 	.byte	0x03, 0x1b
        /*004e*/ 	.short	0x00ff


	//----- nvinfo : EIATTR_NUM_BARRIERS
	.align		4
        /*0050*/ 	.byte	0x02, 0x4c
        /*0052*/ 	.byte	0x01
	.zero		1


	//----- nvinfo : EIATTR_MERCURY_ISA_VERSION
	.align		4
        /*0054*/ 	.byte	0x03, 0x5f
        /*0056*/ 	.short	0x0101


	//----- nvinfo : EIATTR_VRC_CTA_INIT_COUNT
	.align		4
        /*0058*/ 	.byte	0x02, 0x4a
	.zero		1
	.zero		1


	//----- nvinfo : EIATTR_EXIT_INSTR_OFFSETS
	.align		4
        /*005c*/ 	.byte	0x04, 0x1c
        /*005e*/ 	.short	(.L_17 - .L_16)


	//   ....[0]....
.L_16:
        /*0060*/ 	.word	0x00001090


	//----- nvinfo : EIATTR_CBANK_PARAM_SIZE
	.align		4
.L_17:
        /*0064*/ 	.byte	0x03, 0x19
        /*0066*/ 	.short	0x001c


	//----- nvinfo : EIATTR_PARAM_CBANK
	.align		4
        /*0068*/ 	.byte	0x04, 0x0a
        /*006a*/ 	.short	(.L_19 - .L_18)
	.align		4
.L_18:
        /*006c*/ 	.word	index@(.nv.constant0._Z9matrixmulPjS_S_i)
        /*0070*/ 	.short	0x0380
        /*0072*/ 	.short	0x001c


	//----- nvinfo : EIATTR_SW_WAR
	.align		4
.L_19:
        /*0074*/ 	.byte	0x04, 0x36
        /*0076*/ 	.short	(.L_21 - .L_20)
.L_20:
        /*0078*/ 	.word	0x00000008
.L_21:


//--------------------- .nv.callgraph             --------------------------
	.section	.nv.callgraph,"",@"SHT_CUDA_CALLGRAPH"
	.align	4
	.sectionentsize	8
	.align		4
        /*0000*/ 	.word	0x00000000
	.align		4
        /*0004*/ 	.word	0xffffffff
	.align		4
        /*0008*/ 	.word	0x00000000
	.align		4
        /*000c*/ 	.word	0xfffffffe
	.align		4
        /*0010*/ 	.word	0x00000000
	.align		4
        /*0014*/ 	.word	0xfffffffd
	.align		4
        /*0018*/ 	.word	0x00000000
	.align		4
        /*001c*/ 	.word	0xfffffffc


//--------------------- .text._Z9matrixmulPjS_S_i --------------------------
	.section	.text._Z9matrixmulPjS_S_i,"ax",@progbits
	.align	128
        .global         _Z9matrixmulPjS_S_i
        .type           _Z9matrixmulPjS_S_i,@function
        .size           _Z9matrixmulPjS_S_i,(.L_x_5 - _Z9matrixmulPjS_S_i)
        .other          _Z9matrixmulPjS_S_i,@"STO_CUDA_ENTRY STV_DEFAULT"
_Z9matrixmulPjS_S_i:
.text._Z9matrixmulPjS_S_i:
[----:B------:R-:W-:Y:S08]  /*0000*/  LDC R1, c[0x0][0x37c] ;  /* 0x0000df00ff017b82 */ /* 0x000ff00000000800 */
[----:B------:R-:W0:Y:S01]  /*0010*/  LDC R2, c[0x0][0x398] ;  /* 0x0000e600ff027b82 */ /* 0x000e220000000800 */
[----:B------:R-:W1:Y:S01]  /*0020*/  S2R R5, SR_CTAID.X ;  /* 0x0000000000057919 */ /* 0x000e620000002500 */
[----:B------:R-:W2:Y:S01]  /*0030*/  LDCU.64 UR8, c[0x0][0x358] ;  /* 0x00006b00ff0877ac */ /* 0x000ea20008000a00 */
[----:B------:R-:W-:Y:S01]  /*0040*/  HFMA2 R26, -RZ, RZ, 0, 0 ;  /* 0x00000000ff1a7431 */ /* 0x000fe200000001ff */
[----:B------:R-:W1:Y:S01]  /*0050*/  S2R R0, SR_TID.X ;  /* 0x0000000000007919 */ /* 0x000e620000002100 */
[----:B------:R-:W3:Y:S01]  /*0060*/  S2R R4, SR_CTAID.Y ;  /* 0x0000000000047919 */ /* 0x000ee20000002600 */
[----:B------:R-:W3:Y:S01]  /*0070*/  S2R R11, SR_TID.Y ;  /* 0x00000000000b7919 */ /* 0x000ee20000002200 */
[----:B0-----:R-:W-:-:S02]  /*0080*/  ISETP.GE.AND P0, PT, R2, 0x8, PT ;  /* 0x000000080200780c */ /* 0x001fc40003f06270 */
[----:B------:R-:W-:-:S04]  /*0090*/  SHF.R.S32.HI R3, RZ, 0x1f, R2 ;  /* 0x0000001fff037819 */ /* 0x000fc80000011402 */
[----:B------:R-:W-:Y:S02]  /*00a0*/  LEA.HI R3, R3, R2, RZ, 0x3 ;  /* 0x0000000203037211 */ /* 0x000fe400078f18ff */
[----:B-1----:R-:W-:Y:S02]  /*00b0*/  LEA R22, R5, R0, 0x3 ;  /* 0x0000000005167211 */ /* 0x002fe400078e18ff */
[----:B---3--:R-:W-:-:S03]  /*00c0*/  LEA R21, R4, R11, 0x3 ;  /* 0x0000000b04157211 */ /* 0x008fc600078e18ff */
[----:B--2---:R-:W-:Y:S05]  /*00d0*/  @!P0 BRA `(.L_x_0) ;  /* 0x0000000c00dc8947 */ /* 0x004fea0003800000 */
[----:B------:R-:W0:Y:S01]  /*00e0*/  S2UR UR6, SR_CgaCtaId ;  /* 0x00000000000679c3 */ /* 0x000e220000008800 */
[----:B------:R-:W-:Y:S01]  /*00f0*/  SHF.R.S32.HI R25, RZ, 0x3, R3 ;  /* 0x00000003ff197819 */ /* 0x000fe20000011403 */
[----:B------:R-:W-:Y:S01]  /*0100*/  UMOV UR4, 0x400 ;  /* 0x0000040000047882 */ /* 0x000fe20000000000 */
[----:B------:R-:W-:Y:S01]  /*0110*/  IMAD R20, R22, R2, R11 ;  /* 0x0000000216147224 */ /* 0x000fe200078e020b */
[----:B------:R-:W-:Y:S01]  /*0120*/  UIADD3 UR5, UPT, UPT, UR4, 0x100, URZ ;  /* 0x0000010004057890 */ /* 0x000fe2000fffe0ff */
[----:B------:R-:W-:Y:S02]  /*0130*/  IADD3 R3, PT, PT, R25, -0x1, RZ ;  /* 0xffffffff19037810 */ /* 0x000fe40007ffe0ff */
[----:B------:R-:W-:Y:S02]  /*0140*/  MOV R16, RZ ;  /* 0x000000ff00107202 */ /* 0x000fe40000000f00 */
[----:B------:R-:W-:Y:S02]  /*0150*/  ISETP.GE.U32.AND P0, PT, R3, 0x3, PT ;  /* 0x000000030300780c */ /* 0x000fe40003f06070 */
[----:B------:R-:W-:Y:S01]  /*0160*/  MOV R26, RZ ;  /* 0x000000ff001a7202 */ /* 0x000fe20000000f00 */
[----:B0-----:R-:W-:-:S02]  /*0170*/  ULEA UR4, UR6, UR4, 0x18 ;  /* 0x0000000406047291 */ /* 0x001fc4000f8ec0ff */
[----:B------:R-:W-:-:S04]  /*0180*/  ULEA UR5, UR6, UR5, 0x18 ;  /* 0x0000000506057291 */ /* 0x000fc8000f8ec0ff */
[C---:B------:R-:W-:Y:S02]  /*0190*/  LEA R19, R0.reuse, UR4, 0x5 ;  /* 0x0000000400137c11 */ /* 0x040fe4000f8e28ff */
[C---:B------:R-:W-:Y:S02]  /*01a0*/  LEA R17, R11.reuse, UR5, 0x2 ;  /* 0x000000050b117c11 */ /* 0x040fe4000f8e10ff */
[----:B------:R-:W-:Y:S02]  /*01b0*/  LEA R18, R11, R19, 0x2 ;  /* 0x000000130b127211 */ /* 0x000fe400078e10ff */
[----:B------:R-:W-:Y:S01]  /*01c0*/  LEA R3, R0, R17, 0x5 ;  /* 0x0000001100037211 */ /* 0x000fe200078e28ff */
[----:B------:R-:W-:Y:S06]  /*01d0*/  @!P0 BRA `(.L_x_1) ;  /* 0x0000000800108947 */ /* 0x000fec0003800000 */
[C---:B------:R-:W-:Y:S01]  /*01e0*/  IADD3 R5, PT, PT, R0.reuse, 0x18, RZ ;  /* 0x0000001800057810 */ /* 0x040fe20007ffe0ff */
[CCC-:B------:R-:W-:Y:S01]  /*01f0*/  IMAD R12, R0.reuse, R2.reuse, R11.reuse ;  /* 0x00000002000c7224 */ /* 0x1c0fe200078e020b */
[C---:B------:R-:W-:Y:S02]  /*0200*/  IADD3 R7, PT, PT, R0.reuse, 0x10, RZ ;  /* 0x0000001000077810 */ /* 0x040fe40007ffe0ff */
[----:B------:R-:W-:Y:S01]  /*0210*/  IADD3 R9, PT, PT, R0, 0x8, RZ ;  /* 0x0000000800097810 */ /* 0x000fe20007ffe0ff */
[-CC-:B------:R-:W-:Y:S01]  /*0220*/  IMAD R5, R5, R2.reuse, R11.reuse ;  /* 0x0000000205057224 */ /* 0x180fe200078e020b */
[----:B------:R-:W-:Y:S01]  /*0230*/  LOP3.LUT R16, R25, 0xffffffc, RZ, 0xc0, !PT ;  /* 0x0ffffffc19107812 */ /* 0x000fe200078ec0ff */
[--C-:B------:R-:W-:Y:S01]  /*0240*/  IMAD R7, R7, R2, R11.reuse ;  /* 0x0000000207077224 */ /* 0x100fe200078e020b */
[C---:B------:R-:W-:Y:S01]  /*0250*/  LEA R12, R4.reuse, R12, 0x3 ;  /* 0x0000000c040c7211 */ /* 0x040fe200078e18ff */
[----:B------:R-:W-:Y:S01]  /*0260*/  IMAD R9, R9, R2, R11 ;  /* 0x0000000209097224 */ /* 0x000fe200078e020b */
[----:B------:R-:W-:-:S02]  /*0270*/  LEA R15, R4, R5, 0x3 ;  /* 0x00000005040f7211 */ /* 0x000fc400078e18ff */
[C---:B------:R-:W-:Y:S02]  /*0280*/  LEA R14, R4.reuse, R7, 0x3 ;  /* 0x00000007040e7211 */ /* 0x040fe400078e18ff */
[----:B------:R-:W-:Y:S02]  /*0290*/  LEA R13, R4, R9, 0x3 ;  /* 0x00000009040d7211 */ /* 0x000fe400078e18ff */
[----:B------:R-:W-:Y:S02]  /*02a0*/  IADD3 R23, PT, PT, R20, 0x10, RZ ;  /* 0x0000001014177810 */ /* 0x000fe40007ffe0ff */
[----:B------:R-:W-:Y:S02]  /*02b0*/  MOV R26, RZ ;  /* 0x000000ff001a7202 */ /* 0x000fe40000000f00 */
[----:B------:R-:W-:-:S07]  /*02c0*/  IADD3 R24, PT, PT, -R16, RZ, RZ ;  /* 0x000000ff10187210 */ /* 0x000fce0007ffe1ff */
.L_x_2:
[----:B------:R-:W0:Y:S01]  /*02d0*/  LDC.64 R30, c[0x0][0x380] ;  /* 0x0000e000ff1e7b82 */ /* 0x000e220000000a00 */
[----:B------:R-:W-:-:S07]  /*02e0*/  IADD3 R7, PT, PT, R23, -0x10, RZ ;  /* 0xfffffff017077810 */ /* 0x000fce0007ffe0ff */
[----:B------:R-:W1:Y:S01]  /*02f0*/  LDC.64 R28, c[0x0][0x388] ;  /* 0x0000e200ff1c7b82 */ /* 0x000e620000000a00 */
[----:B0-----:R-:W-:-:S05]  /*0300*/  IMAD.WIDE.U32 R6, R7, 0x4, R30 ;  /* 0x0000000407067825 */ /* 0x001fca00078e001e */
[----:B------:R-:W2:Y:S01]  /*0310*/  LDG.E R9, desc[UR8][R6.64] ;  /* 0x0000000806097981 */ /* 0x000ea2000c1e1900 */
[----:B-1----:R-:W-:-:S05]  /*0320*/  IMAD.WIDE.U32 R4, R12, 0x4, R28 ;  /* 0x000000040c047825 */ /* 0x002fca00078e001c */
[----:B------:R-:W3:Y:S04]  /*0330*/  LDG.E R8, desc[UR8][R4.64] ;  /* 0x0000000804087981 */ /* 0x000ee8000c1e1900 */
[----:B--2---:R-:W-:Y:S04]  /*0340*/  STS [R18], R9 ;  /* 0x0000000912007388 */ /* 0x004fe80000000800 */
[----:B---3--:R-:W-:Y:S01]  /*0350*/  STS [R3], R8 ;  /* 0x0000000803007388 */ /* 0x008fe20000000800 */
[----:B------:R-:W-:Y:S06]  /*0360*/  BAR.SYNC.DEFER_BLOCKING 0x0 ;  /* 0x0000000000007b1d */ /* 0x000fec0000010000 */
[----:B------:R-:W-:Y:S04]  /*0370*/  LDS R11, [R17] ;  /* 0x00000000110b7984 */ /* 0x000fe80000000800 */
[----:B------:R-:W0:Y:S04]  /*0380*/  LDS.128 R4, [R19] ;  /* 0x0000000013047984 */ /* 0x000e280000000c00 */
[----:B------:R-:W1:Y:S04]  /*0390*/  LDS R10, [R17+0x20] ;  /* 0x00002000110a7984 */ /* 0x000e680000000800 */
[----:B------:R-:W-:Y:S01]  /*03a0*/  LDS R8, [R17+0x80] ;  /* 0x0000800011087984 */ /* 0x000fe20000000800 */
[----:B0-----:R-:W-:-:S04]  /*03b0*/  IMAD R26, R4, R11, R26 ;  /* 0x0000000b041a7224 */ /* 0x001fc800078e021a */
[----:B-1----:R-:W-:Y:S02]  /*03c0*/  IMAD R11, R10, R5, R26 ;  /* 0x000000050a0b7224 */ /* 0x002fe400078e021a */
[----:B------:R-:W0:Y:S04]  /*03d0*/  LDS R10, [R17+0x40] ;  /* 0x00004000110a7984 */ /* 0x000e280000000800 */
[----:B------:R-:W1:Y:S01]  /*03e0*/  LDS R26, [R17+0x60] ;  /* 0x00006000111a7984 */ /* 0x000e620000000800 */
[----:B0-----:R-:W-:-:S04]  /*03f0*/  IMAD R6, R10, R6, R11 ;  /* 0x000000060a067224 */ /* 0x001fc800078e020b */
[----:B-1----:R-:W-:Y:S02]  /*0400*/  IMAD R9, R26, R7, R6 ;  /* 0x000000071a097224 */ /* 0x002fe400078e0206 */
[----:B------:R-:W0:Y:S02]  /*0410*/  LDS.128 R4, [R19+0x10] ;  /* 0x0000100013047984 */ /* 0x000e240000000c00 */
[----:B0-----:R-:W-:Y:S02]  /*0420*/  IMAD R4, R4, R8, R9 ;  /* 0x0000000804047224 */ /* 0x001fe400078e0209 */
[----:B------:R-:W0:Y:S01]  /*0430*/  LDS R8, [R17+0xa0] ;  /* 0x0000a00011087984 */ /* 0x000e220000000800 */
[----:B------:R-:W-:Y:S01]  /*0440*/  IADD3 R9, PT, PT, R23, -0x8, RZ ;  /* 0xfffffff817097810 */ /* 0x000fe20007ffe0ff */
[----:B0-----:R-:W-:Y:S02]  /*0450*/  IMAD R5, R8, R5, R4 ;  /* 0x0000000508057224 */ /* 0x001fe400078e0204 */
[----:B------:R-:W0:Y:S04]  /*0460*/  LDS R4, [R17+0xc0] ;  /* 0x0000c00011047984 */ /* 0x000e280000000800 */
[----:B------:R-:W1:Y:S01]  /*0470*/  LDS R8, [R17+0xe0] ;  /* 0x0000e00011087984 */ /* 0x000e620000000800 */
[----:B0-----:R-:W-:-:S02]  /*0480*/  IMAD R6, R4, R6, R5 ;  /* 0x0000000604067224 */ /* 0x001fc400078e0205 */
[----:B------:R-:W-:Y:S01]  /*0490*/  IMAD.WIDE.U32 R4, R9, 0x4, R30 ;  /* 0x0000000409047825 */ /* 0x000fe200078e001e */
[----:B------:R-:W-:Y:S06]  /*04a0*/  BAR.SYNC.DEFER_BLOCKING 0x0 ;  /* 0x0000000000007b1d */ /* 0x000fec0000010000 */
[----:B------:R0:W2:Y:S02]  /*04b0*/  LDG.E R11, desc[UR8][R4.64] ;  /* 0x00000008040b7981 */ /* 0x0000a4000c1e1900 */
[----:B0-----:R-:W-:-:S05]  /*04c0*/  IMAD.WIDE.U32 R4, R13, 0x4, R28 ;  /* 0x000000040d047825 */ /* 0x001fca00078e001c */
[----:B------:R-:W3:Y:S01]  /*04d0*/  LDG.E R10, desc[UR8][R4.64] ;  /* 0x00000008040a7981 */ /* 0x000ee2000c1e1900 */
[----:B-1----:R-:W-:-:S03]  /*04e0*/  IMAD R9, R8, R7, R6 ;  /* 0x0000000708097224 */ /* 0x002fc600078e0206 */
[----:B--2---:R-:W-:Y:S04]  /*04f0*/  STS [R18], R11 ;  /* 0x0000000b12007388 */ /* 0x004fe80000000800 */
[----:B---3--:R-:W-:Y:S01]  /*0500*/  STS [R3], R10 ;  /* 0x0000000a03007388 */ /* 0x008fe20000000800 */
[----:B------:R-:W-:Y:S06]  /*0510*/  BAR.SYNC.DEFER_BLOCKING 0x0 ;  /* 0x0000000000007b1d */ /* 0x000fec0000010000 */
[----:B------:R-:W-:Y:S04]  /*0520*/  LDS R8, [R17] ;  /* 0x0000000011087984 */ /* 0x000fe80000000800 */
[----:B------:R-:W0:Y:S04]  /*0530*/  LDS.128 R4, [R19] ;  /* 0x0000000013047984 */ /* 0x000e280000000c00 */
[----:B------:R-:W-:Y:S01]  /*0540*/  LDS R11, [R17+0x60] ;  /* 0x00006000110b7984 */ /* 0x000fe20000000800 */
[----:B0-----:R-:W-:-:S03]  /*0550*/  IMAD R8, R4, R8, R9 ;  /* 0x0000000804087224 */ /* 0x001fc600078e0209 */
[----:B------:R-:W0:Y:S02]  /*0560*/  LDS R9, [R17+0x20] ;  /* 0x0000200011097984 */ /* 0x000e240000000800 */
[----:B0-----:R-:W-:Y:S02]  /*0570*/  IMAD R9, R9, R5, R8 ;  /* 0x0000000509097224 */ /* 0x001fe400078e0208 */
[----:B------:R-:W0:Y:S02]  /*0580*/  LDS R8, [R17+0x40] ;  /* 0x0000400011087984 */ /* 0x000e240000000800 */
[----:B0-----:R-:W-:Y:S02]  /*0590*/  IMAD R6, R8, R6, R9 ;  /* 0x0000000608067224 */ /* 0x001fe400078e0209 */
[----:B------:R-:W-:Y:S02]  /*05a0*/  LDS R8, [R17+0x80] ;  /* 0x0000800011087984 */ /* 0x000fe40000000800 */
[----:B------:R-:W-:-:S02]  /*05b0*/  IMAD R11, R11, R7, R6 ;  /* 0x000000070b0b7224 */ /* 0x000fc400078e0206 */
[----:B------:R-:W0:Y:S02]  /*05c0*/  LDS.128 R4, [R19+0x10] ;  /* 0x0000100013047984 */ /* 0x000e240000000c00 */
[----:B0-----:R-:W-:Y:S02]  /*05d0*/  IMAD R4, R4, R8, R11 ;  /* 0x0000000804047224 */ /* 0x001fe400078e020b */
[----:B------:R-:W0:Y:S02]  /*05e0*/  LDS R8, [R17+0xa0] ;  /* 0x0000a00011087984 */ /* 0x000e240000000800 */
[----:B0-----:R-:W-:Y:S02]  /*05f0*/  IMAD R5, R8, R5, R4 ;  /* 0x0000000508057224 */ /* 0x001fe400078e0204 */
[----:B------:R-:W0:Y:S02]  /*0600*/  LDS R8, [R17+0xc0] ;  /* 0x0000c00011087984 */ /* 0x000e240000000800 */
[----:B0-----:R-:W-:-:S02]  /*0610*/  IMAD R8, R8, R6, R5 ;  /* 0x0000000608087224 */ /* 0x001fc400078e0205 */
[----:B------:R-:W0:Y:S01]  /*0620*/  LDS R6, [R17+0xe0] ;  /* 0x0000e00011067984 */ /* 0x000e220000000800 */
[----:B------:R-:W-:Y:S01]  /*0630*/  IMAD.WIDE.U32 R4, R23, 0x4, R30 ;  /* 0x0000000417047825 */ /* 0x000fe200078e001e */
[----:B------:R-:W-:Y:S06]  /*0640*/  BAR.SYNC.DEFER_BLOCKING 0x0 ;  /* 0x0000000000007b1d */ /* 0x000fec0000010000 */
[----:B------:R1:W2:Y:S02]  /*0650*/  LDG.E R11, desc[UR8][R4.64] ;  /* 0x00000008040b7981 */ /* 0x0002a4000c1e1900 */
[----:B-1----:R-:W-:-:S05]  /*0660*/  IMAD.WIDE.U32 R4, R14, 0x4, R28 ;  /* 0x000000040e047825 */ /* 0x002fca00078e001c */
[----:B------:R-:W3:Y:S01]  /*0670*/  LDG.E R10, desc[UR8][R4.64] ;  /* 0x00000008040a7981 */ /* 0x000ee2000c1e1900 */
[----:B0-----:R-:W-:Y:S02]  /*0680*/  IMAD R9, R6, R7, R8 ;  /* 0x0000000706097224 */ /* 0x001fe400078e0208 */
[----:B------:R-:W-:Y:S01]  /*0690*/  IMAD.WIDE.U32 R28, R15, 0x4, R28 ;  /* 0x000000040f1c7825 */ /* 0x000fe200078e001c */
[----:B--2---:R-:W-:Y:S04]  /*06a0*/  STS [R18], R11 ;  /* 0x0000000b12007388 */ /* 0x004fe80000000800 */
[----:B---3--:R-:W-:Y:S01]  /*06b0*/  STS [R3], R10 ;  /* 0x0000000a03007388 */ /* 0x008fe20000000800 */
[----:B------:R-:W-:Y:S06]  /*06c0*/  BAR.SYNC.DEFER_BLOCKING 0x0 ;  /* 0x0000000000007b1d */ /* 0x000fec0000010000 */
[----:B------:R-:W-:Y:S04]  /*06d0*/  LDS R8, [R17] ;  /* 0x0000000011087984 */ /* 0x000fe80000000800 */
[----:B------:R-:W0:Y:S04]  /*06e0*/  LDS.128 R4, [R19] ;  /* 0x0000000013047984 */ /* 0x000e280000000c00 */
[----:B------:R-:W-:Y:S01]  /*06f0*/  LDS R11, [R17+0x60] ;  /* 0x00006000110b7984 */ /* 0x000fe20000000800 */
[----:B0-----:R-:W-:-:S03]  /*0700*/  IMAD R8, R4, R8, R9 ;  /* 0x0000000804087224 */ /* 0x001fc600078e0209 */
[----:B------:R-:W0:Y:S04]  /*0710*/  LDS R9, [R17+0x20] ;  /* 0x0000200011097984 */ /* 0x000e280000000800 */
[----:B------:R-:W-:Y:S01]  /*0720*/  LDS R4, [R17+0x80] ;  /* 0x0000800011047984 */ /* 0x000fe20000000800 */
[----:B0-----:R-:W-:-:S03]  /*0730*/  IMAD R9, R9, R5, R8 ;  /* 0x0000000509097224 */ /* 0x001fc600078e0208 */
[----:B------:R-:W0:Y:S04]  /*0740*/  LDS R8, [R17+0x40] ;  /* 0x0000400011087984 */ /* 0x000e280000000800 */
[----:B------:R-:W-:Y:S01]  /*0750*/  LDS R5, [R17+0xa0] ;  /* 0x0000a00011057984 */ /* 0x000fe20000000800 */
[----:B0-----:R-:W-:-:S04]  /*0760*/  IMAD R6, R8, R6, R9 ;  /* 0x0000000608067224 */ /* 0x001fc800078e0209 */
[----:B------:R-:W-:Y:S02]  /*0770*/  IMAD R7, R11, R7, R6 ;  /* 0x000000070b077224 */ /* 0x000fe400078e0206 */
[----:B------:R-:W0:Y:S02]  /*0780*/  LDS.128 R8, [R19+0x10] ;  /* 0x0000100013087984 */ /* 0x000e240000000c00 */
[----:B0-----:R-:W-:Y:S02]  /*0790*/  IMAD R4, R8, R4, R7 ;  /* 0x0000000408047224 */ /* 0x001fe400078e0207 */
[----:B------:R-:W-:Y:S02]  /*07a0*/  LDS R8, [R17+0xe0] ;  /* 0x0000e00011087984 */ /* 0x000fe40000000800 */
[----:B------:R-:W-:Y:S02]  /*07b0*/  IMAD R9, R5, R9, R4 ;  /* 0x0000000905097224 */ /* 0x000fe400078e0204 */
[----:B------:R-:W0:Y:S01]  /*07c0*/  LDS R4, [R17+0xc0] ;  /* 0x0000c00011047984 */ /* 0x000e220000000800 */
[----:B------:R-:W-:Y:S01]  /*07d0*/  BAR.SYNC.DEFER_BLOCKING 0x0 ;  /* 0x0000000000007b1d */ /* 0x000fe20000010000 */
[----:B------:R-:W-:-:S05]  /*07e0*/  IADD3 R5, PT, PT, R23, 0x8, RZ ;  /* 0x0000000817057810 */ /* 0x000fca0007ffe0ff */
[----:B------:R-:W-:-:S06]  /*07f0*/  IMAD.WIDE.U32 R30, R5, 0x4, R30 ;  /* 0x00000004051e7825 */ /* 0x000fcc00078e001e */
[----:B------:R-:W2:Y:S04]  /*0800*/  LDG.E R31, desc[UR8][R30.64] ;  /* 0x000000081e1f7981 */ /* 0x000ea8000c1e1900 */
[----:B------:R-:W3:Y:S01]  /*0810*/  LDG.E R28, desc[UR8][R28.64] ;  /* 0x000000081c1c7981 */ /* 0x000ee2000c1e1900 */
[----:B0-----:R-:W-:-:S04]  /*0820*/  IMAD R10, R4, R10, R9 ;  /* 0x0000000a040a7224 */ /* 0x001fc800078e0209 */
[----:B------:R-:W-:Y:S01]  /*0830*/  IMAD R11, R8, R11, R10 ;  /* 0x0000000b080b7224 */ /* 0x000fe200078e020a */
[----:B------:R-:W-:-:S04]  /*0840*/  IADD3 R24, PT, PT, R24, 0x4, RZ ;  /* 0x0000000418187810 */ /* 0x000fc80007ffe0ff */
[----:B------:R-:W-:Y:S02]  /*0850*/  ISETP.NE.AND P0, PT, R24, RZ, PT ;  /* 0x000000ff1800720c */ /* 0x000fe40003f05270 */
[----:B------:R-:W-:Y:S02]  /*0860*/  IADD3 R23, PT, PT, R23, 0x20, RZ ;  /* 0x0000002017177810 */ /* 0x000fe40007ffe0ff */
[C---:B------:R-:W-:Y:S02]  /*0870*/  LEA R15, R2.reuse, R15, 0x5 ;  /* 0x0000000f020f7211 */ /* 0x040fe400078e28ff */
[C---:B------:R-:W-:Y:S02]  /*0880*/  LEA R14, R2.reuse, R14, 0x5 ;  /* 0x0000000e020e7211 */ /* 0x040fe400078e28ff */
[C---:B------:R-:W-:Y:S02]  /*0890*/  LEA R13, R2.reuse, R13, 0x5 ;  /* 0x0000000d020d7211 */ /* 0x040fe400078e28ff */
[----:B------:R-:W-:Y:S01]  /*08a0*/  LEA R12, R2, R12, 0x5 ;  /* 0x0000000c020c7211 */ /* 0x000fe200078e28ff */
[----:B--2---:R-:W-:Y:S04]  /*08b0*/  STS [R18], R31 ;  /* 0x0000001f12007388 */ /* 0x004fe80000000800 */
[----:B---3--:R-:W-:Y:S01]  /*08c0*/  STS [R3], R28 ;  /* 0x0000001c03007388 */ /* 0x008fe20000000800 */
[----:B------:R-:W-:Y:S06]  /*08d0*/  BAR.SYNC.DEFER_BLOCKING 0x0 ;  /* 0x0000000000007b1d */ /* 0x000fec0000010000 */
[----:B------:R-:W-:Y:S04]  /*08e0*/  LDS R9, [R17] ;  /* 0x0000000011097984 */ /* 0x000fe80000000800 */
[----:B------:R-:W0:Y:S04]  /*08f0*/  LDS.128 R4, [R19] ;  /* 0x0000000013047984 */ /* 0x000e280000000c00 */
[----:B------:R-:W1:Y:S04]  /*0900*/  LDS R8, [R17+0x20] ;  /* 0x0000200011087984 */ /* 0x000e680000000800 */
[----:B------:R-:W2:Y:S04]  /*0910*/  LDS R10, [R17+0x40] ;  /* 0x00004000110a7984 */ /* 0x000ea80000000800 */
[----:B------:R-:W3:Y:S01]  /*0920*/  LDS R26, [R17+0x60] ;  /* 0x00006000111a7984 */ /* 0x000ee20000000800 */
[----:B0-----:R-:W-:-:S04]  /*0930*/  IMAD R4, R4, R9, R11 ;  /* 0x0000000904047224 */ /* 0x001fc800078e020b */
[----:B-1----:R-:W-:Y:S02]  /*0940*/  IMAD R9, R8, R5, R4 ;  /* 0x0000000508097224 */ /* 0x002fe400078e0204 */
[----:B------:R-:W-:Y:S02]  /*0950*/  LDS R5, [R17+0x80] ;  /* 0x0000800011057984 */ /* 0x000fe40000000800 */
[----:B--2---:R-:W-:Y:S02]  /*0960*/  IMAD R6, R10, R6, R9 ;  /* 0x000000060a067224 */ /* 0x004fe400078e0209 */
[----:B------:R-:W0:Y:S04]  /*0970*/  LDS.128 R8, [R19+0x10] ;  /* 0x0000100013087984 */ /* 0x000e280000000c00 */
[----:B------:R-:W1:Y:S01]  /*0980*/  LDS R4, [R17+0xa0] ;  /* 0x0000a00011047984 */ /* 0x000e620000000800 */
[----:B---3--:R-:W-:-:S03]  /*0990*/  IMAD R6, R26, R7, R6 ;  /* 0x000000071a067224 */ /* 0x008fc600078e0206 */
[----:B------:R-:W2:Y:S04]  /*09a0*/  LDS R7, [R17+0xc0] ;  /* 0x0000c00011077984 */ /* 0x000ea80000000800 */
[----:B------:R-:W3:Y:S01]  /*09b0*/  LDS R26, [R17+0xe0] ;  /* 0x0000e000111a7984 */ /* 0x000ee20000000800 */
[----:B0-----:R-:W-:-:S04]  /*09c0*/  IMAD R6, R8, R5, R6 ;  /* 0x0000000508067224 */ /* 0x001fc800078e0206 */
[----:B-1----:R-:W-:-:S04]  /*09d0*/  IMAD R9, R4, R9, R6 ;  /* 0x0000000904097224 */ /* 0x002fc800078e0206 */
[----:B--2---:R-:W-:-:S04]  /*09e0*/  IMAD R10, R7, R10, R9 ;  /* 0x0000000a070a7224 */ /* 0x004fc800078e0209 */
[----:B---3--:R-:W-:Y:S01]  /*09f0*/  IMAD R26, R26, R11, R10 ;  /* 0x0000000b1a1a7224 */ /* 0x008fe200078e020a */
[----:B------:R-:W-:Y:S06]  /*0a00*/  BAR.SYNC.DEFER_BLOCKING 0x0 ;  /* 0x0000000000007b1d */ /* 0x000fec0000010000 */
[----:B------:R-:W-:Y:S05]  /*0a10*/  @P0 BRA `(.L_x_2) ;  /* 0xfffffff8002c0947 */ /* 0x000fea000383ffff */
.L_x_1:
[----:B------:R-:W-:-:S13]  /*0a20*/  LOP3.LUT P0, R4, R25, 0x3, RZ, 0xc0, !PT ;  /* 0x0000000319047812 */ /* 0x000fda000780c0ff */
[----:B------:R-:W-:Y:S05]  /*0a30*/  @!P0 BRA `(.L_x_0) ;  /* 0x0000000400848947 */ /* 0x000fea0003800000 */
[----:B------:R-:W-:Y:S02]  /*0a40*/  ISETP.NE.AND P0, PT, R4, 0x1, PT ;  /* 0x000000010400780c */ /* 0x000fe40003f05270 */
[----:B------:R-:W-:-:S04]  /*0a50*/  LOP3.LUT R25, R25, 0x1, RZ, 0xc0, !PT ;  /* 0x0000000119197812 */ /* 0x000fc800078ec0ff */
[----:B------:R-:W-:-:S07]  /*0a60*/  ISETP.NE.U32.AND P1, PT, R25, 0x1, PT ;  /* 0x000000011900780c */ /* 0x000fce0003f25070 */
[----:B------:R-:W-:Y:S06]  /*0a70*/  @!P0 BRA `(.L_x_3) ;  /* 0x0000000000f48947 */ /* 0x000fec0003800000 */
[----:B------:R-:W0:Y:S01]  /*0a80*/  LDC.64 R12, c[0x0][0x380] ;  /* 0x0000e000ff0c7b82 */ /* 0x000e220000000a00 */
[C---:B------:R-:W-:Y:S02]  /*0a90*/  LEA R14, R16.reuse, R0, 0x3 ;  /* 0x00000000100e7211 */ /* 0x040fe400078e18ff */
[----:B------:R-:W-:-:S03]  /*0aa0*/  LEA R15, R16, R20, 0x3 ;  /* 0x00000014100f7211 */ /* 0x000fc600078e18ff */
[----:B------:R-:W-:Y:S02]  /*0ab0*/  IMAD R5, R14, R2, R21 ;  /* 0x000000020e057224 */ /* 0x000fe400078e0215 */
[----:B------:R-:W1:Y:S01]  /*0ac0*/  LDC.64 R8, c[0x0][0x388] ;  /* 0x0000e200ff087b82 */ /* 0x000e620000000a00 */
[----:B0-----:R-:W-:-:S06]  /*0ad0*/  IMAD.WIDE.U32 R10, R15, 0x4, R12 ;  /* 0x000000040f0a7825 */ /* 0x001fcc00078e000c */
[----:B------:R-:W2:Y:S01]  /*0ae0*/  LDG.E R11, desc[UR8][R10.64] ;  /* 0x000000080a0b7981 */ /* 0x000ea2000c1e1900 */
[----:B-1----:R-:W-:-:S05]  /*0af0*/  IMAD.WIDE.U32 R4, R5, 0x4, R8 ;  /* 0x0000000405047825 */ /* 0x002fca00078e0008 */
[----:B------:R-:W3:Y:S01]  /*0b00*/  LDG.E R24, desc[UR8][R4.64] ;  /* 0x0000000804187981 */ /* 0x000ee2000c1e1900 */
[----:B------:R-:W-:Y:S02]  /*0b10*/  IADD3 R14, PT, PT, R14, 0x8, RZ ;  /* 0x000000080e0e7810 */ /* 0x000fe40007ffe0ff */
[----:B------:R-:W-:-:S05]  /*0b20*/  IADD3 R15, PT, PT, R15, 0x8, RZ ;  /* 0x000000080f0f7810 */ /* 0x000fca0007ffe0ff */
[----:B------:R-:W-:Y:S01]  /*0b30*/  IMAD.WIDE.U32 R12, R15, 0x4, R12 ;  /* 0x000000040f0c7825 */ /* 0x000fe200078e000c */
[----:B--2---:R-:W-:Y:S04]  /*0b40*/  STS [R18], R11 ;  /* 0x0000000b12007388 */ /* 0x004fe80000000800 */
[----:B---3--:R-:W-:Y:S01]  /*0b50*/  STS [R3], R24 ;  /* 0x0000001803007388 */ /* 0x008fe20000000800 */
[----:B------:R-:W-:Y:S06]  /*0b60*/  BAR.SYNC.DEFER_BLOCKING 0x0 ;  /* 0x0000000000007b1d */ /* 0x000fec0000010000 */
[----:B------:R-:W-:Y:S04]  /*0b70*/  LDS R25, [R17] ;  /* 0x0000000011197984 */ /* 0x000fe80000000800 */
[----:B------:R-:W0:Y:S04]  /*0b80*/  LDS.128 R4, [R19] ;  /* 0x0000000013047984 */ /* 0x000e280000000c00 */
[----:B------:R-:W1:Y:S04]  /*0b90*/  LDS R27, [R17+0x20] ;  /* 0x00002000111b7984 */ /* 0x000e680000000800 */
[----:B------:R-:W2:Y:S04]  /*0ba0*/  LDS R23, [R17+0x40] ;  /* 0x0000400011177984 */ /* 0x000ea80000000800 */
[----:B------:R-:W3:Y:S04]  /*0bb0*/  LDS R24, [R17+0x60] ;  /* 0x0000600011187984 */ /* 0x000ee80000000800 */
[----:B------:R-:W-:Y:S01]  /*0bc0*/  LDS R28, [R17+0xe0] ;  /* 0x0000e000111c7984 */ /* 0x000fe20000000800 */
[----:B0-----:R-:W-:-:S02]  /*0bd0*/  IMAD R26, R4, R25, R26 ;  /* 0x00000019041a7224 */ /* 0x001fc400078e021a */
[----:B------:R-:W-:Y:S02]  /*0be0*/  IMAD R25, R14, R2, R21 ;  /* 0x000000020e197224 */ /* 0x000fe400078e0215 */
[----:B-1----:R-:W-:Y:S02]  /*0bf0*/  IMAD R26, R27, R5, R26 ;  /* 0x000000051b1a7224 */ /* 0x002fe400078e021a */
[----:B------:R-:W-:Y:S01]  /*0c00*/  IMAD.WIDE.U32 R4, R25, 0x4, R8 ;  /* 0x0000000419047825 */ /* 0x000fe200078e0008 */
[----:B------:R-:W-:Y:S03]  /*0c10*/  LDS R27, [R17+0xc0] ;  /* 0x0000c000111b7984 */ /* 0x000fe60000000800 */
[----:B--2---:R-:W-:Y:S01]  /*0c20*/  IMAD R6, R23, R6, R26 ;  /* 0x0000000617067224 */ /* 0x004fe200078e021a */
[----:B------:R-:W-:Y:S04]  /*0c30*/  LDS R25, [R17+0x80] ;  /* 0x0000800011197984 */ /* 0x000fe80000000800 */
[----:B------:R-:W-:Y:S04]  /*0c40*/  LDS R26, [R17+0xa0] ;  /* 0x0000a000111a7984 */ /* 0x000fe80000000800 */
[----:B------:R-:W0:Y:S01]  /*0c50*/  LDS.128 R8, [R19+0x10] ;  /* 0x0000100013087984 */ /* 0x000e220000000c00 */
[----:B------:R-:W-:Y:S06]  /*0c60*/  BAR.SYNC.DEFER_BLOCKING 0x0 ;  /* 0x0000000000007b1d */ /* 0x000fec0000010000 */
[----:B------:R-:W2:Y:S04]  /*0c70*/  LDG.E R29, desc[UR8][R12.64] ;  /* 0x000000080c1d7981 */ /* 0x000ea8000c1e1900 */
[----:B------:R-:W4:Y:S01]  /*0c80*/  LDG.E R4, desc[UR8][R4.64] ;  /* 0x0000000804047981 */ /* 0x000f22000c1e1900 */
[----:B---3--:R-:W-:-:S04]  /*0c90*/  IMAD R6, R24, R7, R6 ;  /* 0x0000000718067224 */ /* 0x008fc800078e0206 */
[----:B0-----:R-:W-:-:S04]  /*0ca0*/  IMAD R6, R8, R25, R6 ;  /* 0x0000001908067224 */ /* 0x001fc800078e0206 */
[----:B------:R-:W-:-:S04]  /*0cb0*/  IMAD R6, R26, R9, R6 ;  /* 0x000000091a067224 */ /* 0x000fc800078e0206 */
[----:B------:R-:W-:-:S04]  /*0cc0*/  IMAD R6, R27, R10, R6 ;  /* 0x0000000a1b067224 */ /* 0x000fc800078e0206 */
[----:B------:R-:W-:Y:S01]  /*0cd0*/  IMAD R28, R28, R11, R6 ;  /* 0x0000000b1c1c7224 */ /* 0x000fe200078e0206 */
[----:B------:R-:W-:Y:S01]  /*0ce0*/  IADD3 R16, PT, PT, R16, 0x2, RZ ;  /* 0x0000000210107810 */ /* 0x000fe20007ffe0ff */
[----:B--2---:R-:W-:Y:S04]  /*0cf0*/  STS [R18], R29 ;  /* 0x0000001d12007388 */ /* 0x004fe80000000800 */
[----:B----4-:R-:W-:Y:S01]  /*0d00*/  STS [R3], R4 ;  /* 0x0000000403007388 */ /* 0x010fe20000000800 */
[----:B------:R-:W-:Y:S06]  /*0d10*/  BAR.SYNC.DEFER_BLOCKING 0x0 ;  /* 0x0000000000007b1d */ /* 0x000fec0000010000 */
[----:B------:R-:W-:Y:S04]  /*0d20*/  LDS R23, [R17] ;  /* 0x0000000011177984 */ /* 0x000fe80000000800 */
[----:B------:R-:W0:Y:S04]  /*0d30*/  LDS.128 R12, [R19] ;  /* 0x00000000130c7984 */ /* 0x000e280000000c00 */
[----:B------:R-:W1:Y:S04]  /*0d40*/  LDS R8, [R17+0x20] ;  /* 0x0000200011087984 */ /* 0x000e680000000800 */
[----:B------:R-:W2:Y:S04]  /*0d50*/  LDS R9, [R17+0x40] ;  /* 0x0000400011097984 */ /* 0x000ea80000000800 */
[----:B------:R-:W3:Y:S04]  /*0d60*/  LDS R10, [R17+0x60] ;  /* 0x00006000110a7984 */ /* 0x000ee80000000800 */
[----:B------:R-:W-:Y:S04]  /*0d70*/  LDS R25, [R17+0x80] ;  /* 0x0000800011197984 */ /* 0x000fe80000000800 */
[----:B------:R-:W4:Y:S04]  /*0d80*/  LDS.128 R4, [R19+0x10] ;  /* 0x0000100013047984 */ /* 0x000f280000000c00 */
[----:B------:R-:W5:Y:S04]  /*0d90*/  LDS R24, [R17+0xa0] ;  /* 0x0000a00011187984 */ /* 0x000f680000000800 */
[----:B------:R-:W5:Y:S04]  /*0da0*/  LDS R11, [R17+0xc0] ;  /* 0x0000c000110b7984 */ /* 0x000f680000000800 */
[----:B------:R-:W5:Y:S01]  /*0db0*/  LDS R26, [R17+0xe0] ;  /* 0x0000e000111a7984 */ /* 0x000f620000000800 */
[----:B0-----:R-:W-:-:S04]  /*0dc0*/  IMAD R12, R12, R23, R28 ;  /* 0x000000170c0c7224 */ /* 0x001fc800078e021c */
[----:B-1----:R-:W-:-:S04]  /*0dd0*/  IMAD R8, R8, R13, R12 ;  /* 0x0000000d08087224 */ /* 0x002fc800078e020c */
[----:B--2---:R-:W-:-:S04]  /*0de0*/  IMAD R8, R9, R14, R8 ;  /* 0x0000000e09087224 */ /* 0x004fc800078e0208 */
[----:B---3--:R-:W-:-:S04]  /*0df0*/  IMAD R8, R10, R15, R8 ;  /* 0x0000000f0a087224 */ /* 0x008fc800078e0208 */
[----:B----4-:R-:W-:-:S04]  /*0e00*/  IMAD R4, R4, R25, R8 ;  /* 0x0000001904047224 */ /* 0x010fc800078e0208 */
[----:B-----5:R-:W-:-:S04]  /*0e10*/  IMAD R4, R24, R5, R4 ;  /* 0x0000000518047224 */ /* 0x020fc800078e0204 */
[----:B------:R-:W-:-:S04]  /*0e20*/  IMAD R4, R11, R6, R4 ;  /* 0x000000060b047224 */ /* 0x000fc800078e0204 */
[----:B------:R-:W-:Y:S01]  /*0e30*/  IMAD R26, R26, R7, R4 ;  /* 0x000000071a1a7224 */ /* 0x000fe200078e0204 */
[----:B------:R-:W-:Y:S06]  /*0e40*/  BAR.SYNC.DEFER_BLOCKING 0x0 ;  /* 0x0000000000007b1d */ /* 0x000fec0000010000 */
.L_x_3:
[----:B------:R-:W-:Y:S05]  /*0e50*/  @P1 BRA `(.L_x_0) ;  /* 0x00000000007c1947 */ /* 0x000fea0003800000 */
[----:B------:R-:W0:Y:S01]  /*0e60*/  LDC.64 R6, c[0x0][0x380] ;  /* 0x0000e000ff067b82 */ /* 0x000e220000000a00 */
[C---:B------:R-:W-:Y:S02]  /*0e70*/  LEA R0, R16.reuse, R0, 0x3 ;  /* 0x0000000010007211 */ /* 0x040fe400078e18ff */
[----:B------:R-:W-:-:S03]  /*0e80*/  LEA R9, R16, R20, 0x3 ;  /* 0x0000001410097211 */ /* 0x000fc600078e18ff */
[----:B------:R-:W-:Y:S02]  /*0e90*/  IMAD R13, R0, R2, R21 ;  /* 0x00000002000d7224 */ /* 0x000fe400078e0215 */
[----:B------:R-:W1:Y:S01]  /*0ea0*/  LDC.64 R4, c[0x0][0x388] ;  /* 0x0000e200ff047b82 */ /* 0x000e620000000a00 */
[----:B0-----:R-:W-:-:S05]  /*0eb0*/  IMAD.WIDE.U32 R8, R9, 0x4, R6 ;  /* 0x0000000409087825 */ /* 0x001fca00078e0006 */
[----:B------:R-:W2:Y:S01]  /*0ec0*/  LDG.E R15, desc[UR8][R8.64] ;  /* 0x00000008080f7981 */ /* 0x000ea2000c1e1900 */
[----:B-1----:R-:W-:-:S06]  /*0ed0*/  IMAD.WIDE.U32 R12, R13, 0x4, R4 ;  /* 0x000000040d0c7825 */ /* 0x002fcc00078e0004 */
[----:B------:R-:W3:Y:S04]  /*0ee0*/  LDG.E R12, desc[UR8][R12.64] ;  /* 0x000000080c0c7981 */ /* 0x000ee8000c1e1900 */
        /* <DEDUP_REMOVED lines=22> */
.L_x_0:
[----:B------:R-:W0:Y:S01]  /*1050*/  LDC.64 R4, c[0x0][0x390] ;  /* 0x0000e400ff047b82 */ /* 0x000e220000000a00 */
[----:B------:R-:W-:-:S04]  /*1060*/  IMAD R3, R22, R2, R21 ;  /* 0x0000000216037224 */ /* 0x000fc800078e0215 */
[----:B0-----:R-:W-:-:S05]  /*1070*/  IMAD.WIDE R2, R3, 0x4, R4 ;  /* 0x0000000403027825 */ /* 0x001fca00078e0204 */
[----:B------:R-:W-:Y:S01]  /*1080*/  STG.E desc[UR8][R2.64], R26 ;  /* 0x0000001a02007986 */ /* 0x000fe2000c101908 */
[----:B------:R-:W-:Y:S05]  /*1090*/  EXIT ;  /* 0x000000000000794d */ /* 0x000fea0003800000 */
.L_x_4:
[----:B------:R-:W-:-:S00]  /*10a0*/  BRA `(.L_x_4) ;  /* 0xfffffffc00fc7947 */ /* 0x000fc0000383ffff */
[----:B------:R-:W-:-:S00]  /*10b0*/  NOP ;  /* 0x0000000000007918 */ /* 0x000fc00000000000 */
        /* <DEDUP_REMOVED lines=12> */
.L_x_5:


//--------------------- .nv.shared._Z9matrixmulPjS_S_i --------------------------
	.section	.nv.shared._Z9matrixmulPjS_S_i,"aw",@nobits
	.sectionflags	@""
	.align	4
.nv.shared._Z9matrixmulPjS_S_i:
	.zero		1536


//--------------------- .nv.shared.reserved.0     --------------------------
	.section	.nv.shared.reserved.0,"aw",@nobits
	.weak		__nv_reservedSMEM_offset_0_alias
	.size		__nv_reservedSMEM_offset_0_alias, 0, 64
	.other		__nv_reservedSMEM_offset_0_alias,@"STO_CUDA_RESERVED_SHARED STV_DEFAULT"
__nv_reservedSMEM_offset_0_alias:
	.zero		0
	.zero		64


//--------------------- .nv.constant0._Z9matrixmulPjS_S_i --------------------------
	.section	.nv.constant0._Z9matrixmulPjS_S_i,"a",@progbits
	.sectionflags	@""
	.align	4
.nv.constant0._Z9matrixmulPjS_S_i:
	.zero		924


//--------------------- SYMBOLS --------------------------

	.type		.nv.reservedSmem.offset0,@object
	.size		.nv.reservedSmem.offset0,0x4
	.type		.nv.reservedSmem.cap,@object
	.size		.nv.reservedSmem.cap,0x4
